//
// Generated by NVIDIA NVVM Compiler
//
// Compiler Build ID: CL-36424714
// Cuda compilation tools, release 13.0, V13.0.88
// Based on NVVM 20.0.0
//

.version 9.0
.target sm_100
.address_size 64

	// .globl	_Z7sigmoidPfS_ii

.visible .entry _Z7sigmoidPfS_ii(
	.param .u64 .ptr .align 1 _Z7sigmoidPfS_ii_param_0,
	.param .u64 .ptr .align 1 _Z7sigmoidPfS_ii_param_1,
	.param .u32 _Z7sigmoidPfS_ii_param_2,
	.param .u32 _Z7sigmoidPfS_ii_param_3
)
{
	.reg .pred 	%p<4>;
	.reg .b32 	%r<16>;
	.reg .b32 	%f<15>;
	.reg .b64 	%rd<8>;

	ld.param.u64 	%rd1, [_Z7sigmoidPfS_ii_param_0];
	ld.param.u64 	%rd2, [_Z7sigmoidPfS_ii_param_1];
	ld.param.u32 	%r2, [_Z7sigmoidPfS_ii_param_2];
	ld.param.u32 	%r4, [_Z7sigmoidPfS_ii_param_3];
	mov.u32 	%r5, %tid.x;
	mov.u32 	%r6, %ntid.x;
	mov.u32 	%r7, %ctaid.x;
	mad.lo.s32 	%r8, %r6, %r7, %r5;
	mov.u32 	%r9, %tid.y;
	mov.u32 	%r10, %ntid.y;
	mov.u32 	%r11, %ctaid.y;
	mad.lo.s32 	%r12, %r10, %r11, %r9;
	mad.lo.s32 	%r1, %r4, %r12, %r8;
	setp.ge.s32 	%p1, %r8, %r4;
	setp.ge.s32 	%p2, %r12, %r2;
	or.pred  	%p3, %p1, %p2;
	@%p3 bra 	$L__BB0_2;
	cvta.to.global.u64 	%rd3, %rd1;
	cvta.to.global.u64 	%rd4, %rd2;
	mul.wide.s32 	%rd5, %r1, 4;
	add.s64 	%rd6, %rd3, %rd5;
	ld.global.f32 	%f1, [%rd6];
	fma.rn.f32 	%f2, %f1, 0fBBBB989D, 0f3F000000;
	cvt.sat.f32.f32 	%f3, %f2;
	mov.f32 	%f4, 0f4B400001;
	mov.f32 	%f5, 0f437C0000;
	fma.rm.f32 	%f6, %f3, %f5, %f4;
	add.f32 	%f7, %f6, 0fCB40007F;
	neg.f32 	%f8, %f7;
	fma.rn.f32 	%f9, %f1, 0fBFB8AA3B, %f8;
	fma.rn.f32 	%f10, %f1, 0fB2A57060, %f9;
	mov.b32 	%r14, %f6;
	shl.b32 	%r15, %r14, 23;
	mov.b32 	%f11, %r15;
	ex2.approx.ftz.f32 	%f12, %f10;
	fma.rn.f32 	%f13, %f12, %f11, 0f3F800000;
	rcp.rn.f32 	%f14, %f13;
	add.s64 	%rd7, %rd4, %rd5;
	st.global.f32 	[%rd7], %f14;
$L__BB0_2:
	ret;

}
	// .globl	_Z4reluPfS_ii
.visible .entry _Z4reluPfS_ii(
	.param .u64 .ptr .align 1 _Z4reluPfS_ii_param_0,
	.param .u64 .ptr .align 1 _Z4reluPfS_ii_param_1,
	.param .u32 _Z4reluPfS_ii_param_2,
	.param .u32 _Z4reluPfS_ii_param_3
)
{
	.reg .pred 	%p<4>;
	.reg .b32 	%r<14>;
	.reg .b32 	%f<3>;
	.reg .b64 	%rd<8>;

	ld.param.u64 	%rd1, [_Z4reluPfS_ii_param_0];
	ld.param.u64 	%rd2, [_Z4reluPfS_ii_param_1];
	ld.param.u32 	%r2, [_Z4reluPfS_ii_param_2];
	ld.param.u32 	%r4, [_Z4reluPfS_ii_param_3];
	mov.u32 	%r5, %tid.x;
	mov.u32 	%r6, %ntid.x;
	mov.u32 	%r7, %ctaid.x;
	mad.lo.s32 	%r8, %r6, %r7, %r5;
	mov.u32 	%r9, %tid.y;
	mov.u32 	%r10, %ntid.y;
	mov.u32 	%r11, %ctaid.y;
	mad.lo.s32 	%r12, %r10, %r11, %r9;
	mad.lo.s32 	%r1, %r4, %r12, %r8;
	setp.ge.s32 	%p1, %r8, %r4;
	setp.ge.s32 	%p2, %r12, %r2;
	or.pred  	%p3, %p1, %p2;
	@%p3 bra 	$L__BB1_2;
	cvta.to.global.u64 	%rd3, %rd1;
	cvta.to.global.u64 	%rd4, %rd2;
	mul.wide.s32 	%rd5, %r1, 4;
	add.s64 	%rd6, %rd3, %rd5;
	ld.global.f32 	%f1, [%rd6];
	max.f32 	%f2, %f1, 0f00000000;
	add.s64 	%rd7, %rd4, %rd5;
	st.global.f32 	[%rd7], %f2;
$L__BB1_2:
	ret;

}
	// .globl	_Z4tanhPfS_ii
.visible .entry _Z4tanhPfS_ii(
	.param .u64 .ptr .align 1 _Z4tanhPfS_ii_param_0,
	.param .u64 .ptr .align 1 _Z4tanhPfS_ii_param_1,
	.param .u32 _Z4tanhPfS_ii_param_2,
	.param .u32 _Z4tanhPfS_ii_param_3
)
{
	.reg .pred 	%p<6>;
	.reg .b32 	%r<14>;
	.reg .b32 	%f<17>;
	.reg .b64 	%rd<8>;

	ld.param.u64 	%rd1, [_Z4tanhPfS_ii_param_0];
	ld.param.u64 	%rd2, [_Z4tanhPfS_ii_param_1];
	ld.param.u32 	%r2, [_Z4tanhPfS_ii_param_2];
	ld.param.u32 	%r4, [_Z4tanhPfS_ii_param_3];
	mov.u32 	%r5, %tid.x;
	mov.u32 	%r6, %ntid.x;
	mov.u32 	%r7, %ctaid.x;
	mad.lo.s32 	%r8, %r6, %r7, %r5;
	mov.u32 	%r9, %tid.y;
	mov.u32 	%r10, %ntid.y;
	mov.u32 	%r11, %ctaid.y;
	mad.lo.s32 	%r12, %r10, %r11, %r9;
	mad.lo.s32 	%r1, %r4, %r12, %r8;
	setp.ge.s32 	%p1, %r8, %r4;
	setp.ge.s32 	%p2, %r12, %r2;
	or.pred  	%p3, %p1, %p2;
	@%p3 bra 	$L__BB2_2;
	cvta.to.global.u64 	%rd3, %rd1;
	cvta.to.global.u64 	%rd4, %rd2;
	mul.wide.s32 	%rd5, %r1, 4;
	add.s64 	%rd6, %rd3, %rd5;
	ld.global.f32 	%f1, [%rd6];
	abs.f32 	%f2, %f1;
	mul.f32 	%f3, %f2, 0f4038AA3B;
	ex2.approx.ftz.f32 	%f4, %f3;
	add.f32 	%f5, %f4, 0f3F800000;
	rcp.approx.ftz.f32 	%f6, %f5;
	fma.rn.f32 	%f7, %f6, 0fC0000000, 0f3F800000;
	setp.ge.f32 	%p4, %f2, 0f41102CB4;
	selp.f32 	%f8, 0f3F800000, %f7, %p4;
	copysign.f32 	%f9, %f1, %f8;
	mul.f32 	%f10, %f1, %f1;
	fma.rn.f32 	%f11, %f10, 0f3C80F082, 0fBD563CAE;
	fma.rn.f32 	%f12, %f11, %f10, 0f3E085941;
	fma.rn.f32 	%f13, %f12, %f10, 0fBEAAA9ED;
	fma.rn.f32 	%f14, %f13, %f10, 0f00000000;
	fma.rn.f32 	%f15, %f14, %f1, %f1;
	setp.ge.f32 	%p5, %f2, 0f3F19999A;
	selp.f32 	%f16, %f9, %f15, %p5;
	add.s64 	%rd7, %rd4, %rd5;
	st.global.f32 	[%rd7], %f16;
$L__BB2_2:
	ret;

}


// ===== COMPILED SASS (sm_100) =====

	.target	sm_100

	.elftype	@"ET_EXEC"


//--------------------- .note.nv.tkinfo           --------------------------
	.section	.note.nv.tkinfo,"",@"SHT_NOTE"
	.sectionflags	@"SHF_NOTE_NV_TKINFO"
	.tkinfo
        /*0018*/ 	.word	0x00000002
        /*0030*/ 	.string	""
        /*0030*/ 	.string	"ptxas"
        /*0030*/ 	.string	"Cuda compilation tools, release 13.0, V13.0.88"
        /*0030*/ 	.string	"Build cuda_13.0.r13.0/compiler.36424714_0"
        /*0030*/ 	.string	"-arch sm_100 -m 64 "



//--------------------- .note.nv.cuinfo           --------------------------
	.section	.note.nv.cuinfo,"",@"SHT_NOTE"
	.sectionflags	@"SHF_NOTE_NV_CUINFO"
        /*0018*/ 	.short	0x0002
        /*001a*/ 	.short	0x0064
        /*001c*/ 	.short	0x0082
	.zero		2


//--------------------- .nv.info                  --------------------------
	.section	.nv.info,"",@"SHT_CUDA_INFO"
	.align	4


	//----- nvinfo : EIATTR_REGCOUNT
	.align		4
        /*0000*/ 	.byte	0x04, 0x2f
        /*0002*/ 	.short	(.L_1 - .L_0)
	.align		4
.L_0:
        /*0004*/ 	.word	index@(_Z7sigmoidPfS_ii)
        /*0008*/ 	.word	0x0000000e


	//----- nvinfo : EIATTR_FRAME_SIZE
	.align		4
.L_1:
        /*000c*/ 	.byte	0x04, 0x11
        /*000e*/ 	.short	(.L_3 - .L_2)
	.align		4
.L_2:
        /*0010*/ 	.word	index@($__internal_0_$__cuda_sm20_rcp_rn_f32_slowpath)
        /*0014*/ 	.word	0x00000000


	//----- nvinfo : EIATTR_FRAME_SIZE
	.align		4
.L_3:
        /*0018*/ 	.byte	0x04, 0x11
        /*001a*/ 	.short	(.L_5 - .L_4)
	.align		4
.L_4:
        /*001c*/ 	.word	index@(_Z7sigmoidPfS_ii)
        /*0020*/ 	.word	0x00000000


	//----- nvinfo : EIATTR_REGCOUNT
	.align		4
.L_5:
        /*0024*/ 	.byte	0x04, 0x2f
        /*0026*/ 	.short	(.L_7 - .L_6)
	.align		4
.L_6:
        /*0028*/ 	.word	index@(_Z4reluPfS_ii)
        /*002c*/ 	.word	0x0000000a


	//----- nvinfo : EIATTR_FRAME_SIZE
	.align		4
.L_7:
        /*0030*/ 	.byte	0x04, 0x11
        /*0032*/ 	.short	(.L_9 - .L_8)
	.align		4
.L_8:
        /*0034*/ 	.word	index@(_Z4reluPfS_ii)
        /*0038*/ 	.word	0x00000000


	//----- nvinfo : EIATTR_REGCOUNT
	.align		4
.L_9:
        /*003c*/ 	.byte	0x04, 0x2f
        /*003e*/ 	.short	(.L_11 - .L_10)
	.align		4
.L_10:
        /*0040*/ 	.word	index@(_Z4tanhPfS_ii)
        /*0044*/ 	.word	0x0000000e


	//----- nvinfo : EIATTR_FRAME_SIZE
	.align		4
.L_11:
        /*0048*/ 	.byte	0x04, 0x11
        /*004a*/ 	.short	(.L_13 - .L_12)
	.align		4
.L_12:
        /*004c*/ 	.word	index@(_Z4tanhPfS_ii)
        /*0050*/ 	.word	0x00000000


	//----- nvinfo : EIATTR_MIN_STACK_SIZE
	.align		4
.L_13:
        /*0054*/ 	.byte	0x04, 0x12
        /*0056*/ 	.short	(.L_15 - .L_14)
	.align		4
.L_14:
        /*0058*/ 	.word	index@(_Z4tanhPfS_ii)
        /*005c*/ 	.word	0x00000000


	//----- nvinfo : EIATTR_MIN_STACK_SIZE
	.align		4
.L_15:
        /*0060*/ 	.byte	0x04, 0x12
        /*0062*/ 	.short	(.L_17 - .L_16)
	.align		4
.L_16:
        /*0064*/ 	.word	index@(_Z4reluPfS_ii)
        /*0068*/ 	.word	0x00000000


	//----- nvinfo : EIATTR_MIN_STACK_SIZE
	.align		4
.L_17:
        /*006c*/ 	.byte	0x04, 0x12
        /*006e*/ 	.short	(.L_19 - .L_18)
	.align		4
.L_18:
        /*0070*/ 	.word	index@(_Z7sigmoidPfS_ii)
        /*0074*/ 	.word	0x00000000
.L_19:


//--------------------- .nv.compat                --------------------------
	.section	.nv.compat,"",@"SHT_CUDA_COMPAT_INFO"
	.align	4
        /*0000*/ 	.byte	0x02, 0x09, 0x00, 0x00, 0x02, 0x02, 0x01, 0x00, 0x02, 0x05, 0x05, 0x00, 0x03, 0x07, 0x01, 0x01
        /*0010*/ 	.byte	0x02, 0x03, 0x00, 0x00, 0x02, 0x06, 0x01, 0x00, 0x04, 0x0b, 0x08, 0x00, 0x01, 0x00, 0x00, 0x00
        /*0020*/ 	.byte	0x00, 0x00, 0x00, 0x00


//--------------------- .nv.info._Z4tanhPfS_ii    --------------------------
	.section	.nv.info._Z4tanhPfS_ii,"",@"SHT_CUDA_INFO"
	.sectionflags	@""
	.align	4


	//----- nvinfo : EIATTR_CUDA_API_VERSION
	.align		4
        /*0000*/ 	.byte	0x04, 0x37
        /*0002*/ 	.short	(.L_21 - .L_20)
.L_20:
        /*0004*/ 	.word	0x00000082


	//----- nvinfo : EIATTR_KPARAM_INFO
	.align		4
.L_21:
        /*0008*/ 	.byte	0x04, 0x17
        /*000a*/ 	.short	(.L_23 - .L_22)
.L_22:
        /*000c*/ 	.word	0x00000000
        /*0010*/ 	.short	0x0003
        /*0012*/ 	.short	0x0014
        /*0014*/ 	.byte	0x00, 0xf0, 0x11, 0x00


	//----- nvinfo : EIATTR_KPARAM_INFO
	.align		4
.L_23:
        /*0018*/ 	.byte	0x04, 0x17
        /*001a*/ 	.short	(.L_25 - .L_24)
.L_24:
        /*001c*/ 	.word	0x00000000
        /*0020*/ 	.short	0x0002
        /*0022*/ 	.short	0x0010
        /*0024*/ 	.byte	0x00, 0xf0, 0x11, 0x00


	//----- nvinfo : EIATTR_KPARAM_INFO
	.align		4
.L_25:
        /*0028*/ 	.byte	0x04, 0x17
        /*002a*/ 	.short	(.L_27 - .L_26)
.L_26:
        /*002c*/ 	.word	0x00000000
        /*0030*/ 	.short	0x0001
        /*0032*/ 	.short	0x0008
        /*0034*/ 	.byte	0x00, 0xf5, 0x21, 0x00


	//----- nvinfo : EIATTR_KPARAM_INFO
	.align		4
.L_27:
        /*0038*/ 	.byte	0x04, 0x17
        /*003a*/ 	.short	(.L_29 - .L_28)
.L_28:
        /*003c*/ 	.word	0x00000000
        /*0040*/ 	.short	0x0000
        /*0042*/ 	.short	0x0000
        /*0044*/ 	.byte	0x00, 0xf5, 0x21, 0x00


	//----- nvinfo : EIATTR_SPARSE_MMA_MASK
	.align		4
.L_29:
        /*0048*/ 	.byte	0x03, 0x50
        /*004a*/ 	.short	0x0000


	//----- nvinfo : EIATTR_MAXREG_COUNT
	.align		4
        /*004c*/ 	.byte	0x03, 0x1b
        /*004e*/ 	.short	0x00ff


	//----- nvinfo : EIATTR_MERCURY_ISA_VERSION
	.align		4
        /*0050*/ 	.byte	0x03, 0x5f
        /*0052*/ 	.short	0x0101


	//----- nvinfo : EIATTR_VRC_CTA_INIT_COUNT
	.align		4
        /*0054*/ 	.byte	0x02, 0x4a
	.zero		1
	.zero		1


	//----- nvinfo : EIATTR_EXIT_INSTR_OFFSETS
	.align		4
        /*0058*/ 	.byte	0x04, 0x1c
        /*005a*/ 	.short	(.L_31 - .L_30)


	//   ....[0]....
.L_30:
        /*005c*/ 	.word	0x000000d0


	//   ....[1]....
        /*0060*/ 	.word	0x00000260


	//----- nvinfo : EIATTR_CBANK_PARAM_SIZE
	.align		4
.L_31:
        /*0064*/ 	.byte	0x03, 0x19
        /*0066*/ 	.short	0x0018


	//----- nvinfo : EIATTR_PARAM_CBANK
	.align		4
        /*0068*/ 	.byte	0x04, 0x0a
        /*006a*/ 	.short	(.L_33 - .L_32)
	.align		4
.L_32:
        /*006c*/ 	.word	index@(.nv.constant0._Z4tanhPfS_ii)
        /*0070*/ 	.short	0x0380
        /*0072*/ 	.short	0x0018


	//----- nvinfo : EIATTR_SW_WAR
	.align		4
.L_33:
        /*0074*/ 	.byte	0x04, 0x36
        /*0076*/ 	.short	(.L_35 - .L_34)
.L_34:
        /*0078*/ 	.word	0x00000008
.L_35:


//--------------------- .nv.info._Z4reluPfS_ii    --------------------------
	.section	.nv.info._Z4reluPfS_ii,"",@"SHT_CUDA_INFO"
	.sectionflags	@""
	.align	4


	//----- nvinfo : EIATTR_CUDA_API_VERSION
	.align		4
        /*0000*/ 	.byte	0x04, 0x37
        /*0002*/ 	.short	(.L_37 - .L_36)
.L_36:
        /*0004*/ 	.word	0x00000082


	//----- nvinfo : EIATTR_KPARAM_INFO
	.align		4
.L_37:
        /*0008*/ 	.byte	0x04, 0x17
        /*000a*/ 	.short	(.L_39 - .L_38)
.L_38:
        /*000c*/ 	.word	0x00000000
        /*0010*/ 	.short	0x0003
        /*0012*/ 	.short	0x0014
        /*0014*/ 	.byte	0x00, 0xf0, 0x11, 0x00


	//----- nvinfo : EIATTR_KPARAM_INFO
	.align		4
.L_39:
        /*0018*/ 	.byte	0x04, 0x17
        /*001a*/ 	.short	(.L_41 - .L_40)
.L_40:
        /*001c*/ 	.word	0x00000000
        /*0020*/ 	.short	0x0002
        /*0022*/ 	.short	0x0010
        /*0024*/ 	.byte	0x00, 0xf0, 0x11, 0x00


	//----- nvinfo : EIATTR_KPARAM_INFO
	.align		4
.L_41:
        /*0028*/ 	.byte	0x04, 0x17
        /*002a*/ 	.short	(.L_43 - .L_42)
.L_42:
        /*002c*/ 	.word	0x00000000
        /*0030*/ 	.short	0x0001
        /*0032*/ 	.short	0x0008
        /*0034*/ 	.byte	0x00, 0xf5, 0x21, 0x00


	//----- nvinfo : EIATTR_KPARAM_INFO
	.align		4
.L_43:
        /*0038*/ 	.byte	0x04, 0x17
        /*003a*/ 	.short	(.L_45 - .L_44)
.L_44:
        /*003c*/ 	.word	0x00000000
        /*0040*/ 	.short	0x0000
        /*0042*/ 	.short	0x0000
        /*0044*/ 	.byte	0x00, 0xf5, 0x21, 0x00


	//----- nvinfo : EIATTR_SPARSE_MMA_MASK
	.align		4
.L_45:
        /*0048*/ 	.byte	0x03, 0x50
        /*004a*/ 	.short	0x0000


	//----- nvinfo : EIATTR_MAXREG_COUNT
	.align		4
        /*004c*/ 	.byte	0x03, 0x1b
        /*004e*/ 	.short	0x00ff


	//----- nvinfo : EIATTR_MERCURY_ISA_VERSION
	.align		4
        /*0050*/ 	.byte	0x03, 0x5f
        /*0052*/ 	.short	0x0101


	//----- nvinfo : EIATTR_VRC_CTA_INIT_COUNT
	.align		4
        /*0054*/ 	.byte	0x02, 0x4a
	.zero		1
	.zero		1


	//----- nvinfo : EIATTR_EXIT_INSTR_OFFSETS
	.align		4
        /*0058*/ 	.byte	0x04, 0x1c
        /*005a*/ 	.short	(.L_47 - .L_46)


	//   ....[0]....
.L_46:
        /*005c*/ 	.word	0x000000d0


	//   ....[1]....
        /*0060*/ 	.word	0x00000160


	//----- nvinfo : EIATTR_CBANK_PARAM_SIZE
	.align		4
.L_47:
        /*0064*/ 	.byte	0x03, 0x19
        /*0066*/ 	.short	0x0018


	//----- nvinfo : EIATTR_PARAM_CBANK
	.align		4
        /*0068*/ 	.byte	0x04, 0x0a
        /*006a*/ 	.short	(.L_49 - .L_48)
	.align		4
.L_48:
        /*006c*/ 	.word	index@(.nv.constant0._Z4reluPfS_ii)
        /*0070*/ 	.short	0x0380
        /*0072*/ 	.short	0x0018


	//----- nvinfo : EIATTR_SW_WAR
	.align		4
.L_49:
        /*0074*/ 	.byte	0x04, 0x36
        /*0076*/ 	.short	(.L_51 - .L_50)
.L_50:
        /*0078*/ 	.word	0x00000008
.L_51:


//--------------------- .nv.info._Z7sigmoidPfS_ii --------------------------
	.section	.nv.info._Z7sigmoidPfS_ii,"",@"SHT_CUDA_INFO"
	.sectionflags	@""
	.align	4


	//----- nvinfo : EIATTR_CUDA_API_VERSION
	.align		4
        /*0000*/ 	.byte	0x04, 0x37
        /*0002*/ 	.short	(.L_53 - .L_52)
.L_52:
        /*0004*/ 	.word	0x00000082


	//----- nvinfo : EIATTR_KPARAM_INFO
	.align		4
.L_53:
        /*0008*/ 	.byte	0x04, 0x17
        /*000a*/ 	.short	(.L_55 - .L_54)
.L_54:
        /*000c*/ 	.word	0x00000000
        /*0010*/ 	.short	0x0003
        /*0012*/ 	.short	0x0014
        /*0014*/ 	.byte	0x00, 0xf0, 0x11, 0x00


	//----- nvinfo : EIATTR_KPARAM_INFO
	.align		4
.L_55:
        /*0018*/ 	.byte	0x04, 0x17
        /*001a*/ 	.short	(.L_57 - .L_56)
.L_56:
        /*001c*/ 	.word	0x00000000
        /*0020*/ 	.short	0x0002
        /*0022*/ 	.short	0x0010
        /*0024*/ 	.byte	0x00, 0xf0, 0x11, 0x00


	//----- nvinfo : EIATTR_KPARAM_INFO
	.align		4
.L_57:
        /*0028*/ 	.byte	0x04, 0x17
        /*002a*/ 	.short	(.L_59 - .L_58)
.L_58:
        /*002c*/ 	.word	0x00000000
        /*0030*/ 	.short	0x0001
        /*0032*/ 	.short	0x0008
        /*0034*/ 	.byte	0x00, 0xf5, 0x21, 0x00


	//----- nvinfo : EIATTR_KPARAM_INFO
	.align		4
.L_59:
        /*0038*/ 	.byte	0x04, 0x17
        /*003a*/ 	.short	(.L_61 - .L_60)
.L_60:
        /*003c*/ 	.word	0x00000000
        /*0040*/ 	.short	0x0000
        /*0042*/ 	.short	0x0000
        /*0044*/ 	.byte	0x00, 0xf5, 0x21, 0x00


	//----- nvinfo : EIATTR_SPARSE_MMA_MASK
	.align		4
.L_61:
        /*0048*/ 	.byte	0x03, 0x50
        /*004a*/ 	.short	0x0000


	//----- nvinfo : EIATTR_MAXREG_COUNT
	.align		4
        /*004c*/ 	.byte	0x03, 0x1b
        /*004e*/ 	.short	0x00ff


	//----- nvinfo : EIATTR_MERCURY_ISA_VERSION
	.align		4
        /*0050*/ 	.byte	0x03, 0x5f
        /*0052*/ 	.short	0x0101


	//----- nvinfo : EIATTR_VRC_CTA_INIT_COUNT
	.align		4
        /*0054*/ 	.byte	0x02, 0x4a
	.zero		1
	.zero		1


	//----- nvinfo : EIATTR_EXIT_INSTR_OFFSETS
	.align		4
        /*0058*/ 	.byte	0x04, 0x1c
        /*005a*/ 	.short	(.L_63 - .L_62)


	//   ....[0]....
.L_62:
        /*005c*/ 	.word	0x000000d0


	//   ....[1]....
        /*0060*/ 	.word	0x000002c0


	//----- nvinfo : EIATTR_CRS_STACK_SIZE
	.align		4
.L_63:
        /*0064*/ 	.byte	0x04, 0x1e
        /*0066*/ 	.short	(.L_65 - .L_64)
.L_64:
        /*0068*/ 	.word	0x00000000


	//----- nvinfo : EIATTR_CBANK_PARAM_SIZE
	.align		4
.L_65:
        /*006c*/ 	.byte	0x03, 0x19
        /*006e*/ 	.short	0x0018


	//----- nvinfo : EIATTR_PARAM_CBANK
	.align		4
        /*0070*/ 	.byte	0x04, 0x0a
        /*0072*/ 	.short	(.L_67 - .L_66)
	.align		4
.L_66:
        /*0074*/ 	.word	index@(.nv.constant0._Z7sigmoidPfS_ii)
        /*0078*/ 	.short	0x0380
        /*007a*/ 	.short	0x0018


	//----- nvinfo : EIATTR_SW_WAR
	.align		4
.L_67:
        /*007c*/ 	.byte	0x04, 0x36
        /*007e*/ 	.short	(.L_69 - .L_68)
.L_68:
        /*0080*/ 	.word	0x00000008
.L_69:


//--------------------- .nv.callgraph             --------------------------
	.section	.nv.callgraph,"",@"SHT_CUDA_CALLGRAPH"
	.align	4
	.sectionentsize	8
	.align		4
        /*0000*/ 	.word	0x00000000
	.align		4
        /*0004*/ 	.word	0xffffffff
	.align		4
        /*0008*/ 	.word	0x00000000
	.align		4
        /*000c*/ 	.word	0xfffffffe
	.align		4
        /*0010*/ 	.word	0x00000000
	.align		4
        /*0014*/ 	.word	0xfffffffd
	.align		4
        /*0018*/ 	.word	0x00000000
	.align		4
        /*001c*/ 	.word	0xfffffffc


//--------------------- .text._Z4tanhPfS_ii       --------------------------
	.section	.text._Z4tanhPfS_ii,"ax",@progbits
	.align	128
        .global         _Z4tanhPfS_ii
        .type           _Z4tanhPfS_ii,@function
        .size           _Z4tanhPfS_ii,(.L_x_11 - _Z4tanhPfS_ii)
        .other          _Z4tanhPfS_ii,@"STO_CUDA_ENTRY STV_DEFAULT"
_Z4tanhPfS_ii:
.text._Z4tanhPfS_ii:
[----:B------:R-:W-:Y:S01]  /*0000*/  LDC R1, c[0x0][0x37c] ;  /* 0x0000df00ff017b82 */ /* 0x000fe20000000800 */
[----:B------:R-:W0:Y:S01]  /*0010*/  S2R R3, SR_TID.Y ;  /* 0x0000000000037919 */ /* 0x000e220000002200 */
[----:B------:R-:W1:Y:S01]  /*0020*/  LDCU UR4, c[0x0][0x360] ;  /* 0x00006c00ff0477ac */ /* 0x000e620008000800 */
[----:B------:R-:W0:Y:S01]  /*0030*/  S2R R2, SR_CTAID.Y ;  /* 0x0000000000027919 */ /* 0x000e220000002600 */
[----:B------:R-:W0:Y:S01]  /*0040*/  LDCU UR5, c[0x0][0x364] ;  /* 0x00006c80ff0577ac */ /* 0x000e220008000800 */
[----:B------:R-:W1:Y:S01]  /*0050*/  S2R R0, SR_TID.X ;  /* 0x0000000000007919 */ /* 0x000e620000002100 */
[----:B------:R-:W2:Y:S01]  /*0060*/  LDCU.64 UR6, c[0x0][0x390] ;  /* 0x00007200ff0677ac */ /* 0x000ea20008000a00 */
[----:B------:R-:W1:Y:S01]  /*0070*/  S2R R5, SR_CTAID.X ;  /* 0x0000000000057919 */ /* 0x000e620000002500 */
[----:B0-----:R-:W-:-:S05]  /*0080*/  IMAD R3, R2, UR5, R3 ;  /* 0x0000000502037c24 */ /* 0x001fca000f8e0203 */
[----:B--2---:R-:W-:Y:S01]  /*0090*/  ISETP.GE.AND P0, PT, R3, UR6, PT ;  /* 0x0000000603007c0c */ /* 0x004fe2000bf06270 */
[----:B-1----:R-:W-:-:S04]  /*00a0*/  IMAD R0, R5, UR4, R0 ;  /* 0x0000000405007c24 */ /* 0x002fc8000f8e0200 */
[----:B------:R-:W-:Y:S01]  /*00b0*/  IMAD R7, R3, UR7, R0 ;  /* 0x0000000703077c24 */ /* 0x000fe2000f8e0200 */
[----:B------:R-:W-:-:S13]  /*00c0*/  ISETP.GE.OR P0, PT, R0, UR7, P0 ;  /* 0x0000000700007c0c */ /* 0x000fda0008706670 */
[----:B------:R-:W-:Y:S05]  /*00d0*/  @P0 EXIT ;  /* 0x000000000000094d */ /* 0x000fea0003800000 */
[----:B------:R-:W0:Y:S01]  /*00e0*/  LDC.64 R2, c[0x0][0x380] ;  /* 0x0000e000ff027b82 */ /* 0x000e220000000a00 */
[----:B------:R-:W1:Y:S07]  /*00f0*/  LDCU.64 UR4, c[0x0][0x358] ;  /* 0x00006b00ff0477ac */ /* 0x000e6e0008000a00 */
[----:B------:R-:W2:Y:S01]  /*0100*/  LDC.64 R4, c[0x0][0x388] ;  /* 0x0000e200ff047b82 */ /* 0x000ea20000000a00 */
[----:B0-----:R-:W-:-:S05]  /*0110*/  IMAD.WIDE R2, R7, 0x4, R2 ;  /* 0x0000000407027825 */ /* 0x001fca00078e0202 */
[----:B-1----:R2:W3:Y:S01]  /*0120*/  LDG.E R6, desc[UR4][R2.64] ;  /* 0x0000000402067981 */ /* 0x0024e2000c1e1900 */
[----:B------:R-:W-:Y:S01]  /*0130*/  MOV R10, 0x3c80f082 ;  /* 0x3c80f082000a7802 */ /* 0x000fe20000000f00 */
[----:B------:R-:W-:Y:S02]  /*0140*/  HFMA2 R9, -RZ, RZ, 1.875, 0 ;  /* 0x3f800000ff097431 */ /* 0x000fe400000001ff */
[----:B--2---:R-:W-:-:S04]  /*0150*/  IMAD.WIDE R2, R7, 0x4, R4 ;  /* 0x0000000407027825 */ /* 0x004fc800078e0204 */
[C---:B---3--:R-:W-:Y:S01]  /*0160*/  FMUL R0, |R6|.reuse, 2.8853900432586669922 ;  /* 0x4038aa3b06007820 */ /* 0x048fe20000400200 */
[C---:B------:R-:W-:Y:S01]  /*0170*/  FMUL R11, R6.reuse, R6 ;  /* 0x00000006060b7220 */ /* 0x040fe20000400000 */
[C---:B------:R-:W-:Y:S02]  /*0180*/  FSETP.GE.AND P1, PT, |R6|.reuse, 0.60000002384185791016, PT ;  /* 0x3f19999a0600780b */ /* 0x040fe40003f26200 */
[----:B------:R-:W-:Y:S01]  /*0190*/  FSETP.GE.AND P0, PT, |R6|, 9.010913848876953125, PT ;  /* 0x41102cb40600780b */ /* 0x000fe20003f06200 */
[C---:B------:R-:W-:Y:S01]  /*01a0*/  FFMA R10, R11.reuse, R10, -0.052303962409496307373 ;  /* 0xbd563cae0b0a7423 */ /* 0x040fe2000000000a */
[----:B------:R-:W0:Y:S02]  /*01b0*/  MUFU.EX2 R0, R0 ;  /* 0x0000000000007308 */ /* 0x000e240000000800 */
[----:B0-----:R-:W-:Y:S01]  /*01c0*/  FADD R8, R0, 1 ;  /* 0x3f80000000087421 */ /* 0x001fe20000000000 */
[----:B------:R-:W-:-:S04]  /*01d0*/  FFMA R0, R11, R10, 0.1331529766321182251 ;  /* 0x3e0859410b007423 */ /* 0x000fc8000000000a */
[C---:B------:R-:W-:Y:S01]  /*01e0*/  FFMA R0, R11.reuse, R0, -0.33332768082618713379 ;  /* 0xbeaaa9ed0b007423 */ /* 0x040fe20000000000 */
[----:B------:R-:W0:Y:S03]  /*01f0*/  MUFU.RCP R8, R8 ;  /* 0x0000000800087308 */ /* 0x000e260000001000 */
[----:B------:R-:W-:Y:S01]  /*0200*/  FFMA R11, R11, R0, RZ ;  /* 0x000000000b0b7223 */ /* 0x000fe200000000ff */
[----:B0-----:R-:W-:-:S05]  /*0210*/  FFMA R9, R8, -2, R9 ;  /* 0xc000000008097823 */ /* 0x001fca0000000009 */
[----:B------:R-:W-:-:S04]  /*0220*/  FSEL R9, R9, 1, !P0 ;  /* 0x3f80000009097808 */ /* 0x000fc80004000000 */
[--C-:B------:R-:W-:Y:S01]  /*0230*/  LOP3.LUT R9, R9, 0x80000000, R6.reuse, 0xb8, !PT ;  /* 0x8000000009097812 */ /* 0x100fe200078eb806 */
[----:B------:R-:W-:-:S05]  /*0240*/  @!P1 FFMA R9, R6, R11, R6 ;  /* 0x0000000b06099223 */ /* 0x000fca0000000006 */
[----:B------:R-:W-:Y:S01]  /*0250*/  STG.E desc[UR4][R2.64], R9 ;  /* 0x0000000902007986 */ /* 0x000fe2000c101904 */
[----:B------:R-:W-:Y:S05]  /*0260*/  EXIT ;  /* 0x000000000000794d */ /* 0x000fea0003800000 */
.L_x_0:
[----:B------:R-:W-:-:S00]  /*0270*/  BRA `(.L_x_0) ;  /* 0xfffffffc00fc7947 */ /* 0x000fc0000383ffff */
[----:B------:R-:W-:-:S00]  /*0280*/  NOP ;  /* 0x0000000000007918 */ /* 0x000fc00000000000 */
[----:B------:R-:W-:-:S00]  /*0290*/  NOP ;  /* 0x0000000000007918 */ /* 0x000fc00000000000 */
[----:B------:R-:W-:-:S00]  /*02a0*/  NOP ;  /* 0x0000000000007918 */ /* 0x000fc00000000000 */
[----:B------:R-:W-:-:S00]  /*02b0*/  NOP ;  /* 0x0000000000007918 */ /* 0x000fc00000000000 */
[----:B------:R-:W-:-:S00]  /*02c0*/  NOP ;  /* 0x0000000000007918 */ /* 0x000fc00000000000 */
[----:B------:R-:W-:-:S00]  /*02d0*/  NOP ;  /* 0x0000000000007918 */ /* 0x000fc00000000000 */
[----:B------:R-:W-:-:S00]  /*02e0*/  NOP ;  /* 0x0000000000007918 */ /* 0x000fc00000000000 */
[----:B------:R-:W-:-:S00]  /*02f0*/  NOP ;  /* 0x0000000000007918 */ /* 0x000fc00000000000 */
.L_x_11:


//--------------------- .text._Z4reluPfS_ii       --------------------------
	.section	.text._Z4reluPfS_ii,"ax",@progbits
	.align	128
        .global         _Z4reluPfS_ii
        .type           _Z4reluPfS_ii,@function
        .size           _Z4reluPfS_ii,(.L_x_12 - _Z4reluPfS_ii)
        .other          _Z4reluPfS_ii,@"STO_CUDA_ENTRY STV_DEFAULT"
_Z4reluPfS_ii:
.text._Z4reluPfS_ii:
        /* <DEDUP_REMOVED lines=17> */
[----:B0-----:R-:W-:-:S06]  /*0110*/  IMAD.WIDE R2, R7, 0x4, R2 ;  /* 0x0000000407027825 */ /* 0x001fcc00078e0202 */
[----:B-1----:R-:W3:Y:S01]  /*0120*/  LDG.E R2, desc[UR4][R2.64] ;  /* 0x0000000402027981 */ /* 0x002ee2000c1e1900 */
[----:B--2---:R-:W-:Y:S01]  /*0130*/  IMAD.WIDE R4, R7, 0x4, R4 ;  /* 0x0000000407047825 */ /* 0x004fe200078e0204 */
[----:B---3--:R-:W-:-:S05]  /*0140*/  FMNMX R7, RZ, R2, !PT ;  /* 0x00000002ff077209 */ /* 0x008fca0007800000 */
[----:B------:R-:W-:Y:S01]  /*0150*/  STG.E desc[UR4][R4.64], R7 ;  /* 0x0000000704007986 */ /* 0x000fe2000c101904 */
[----:B------:R-:W-:Y:S05]  /*0160*/  EXIT ;  /* 0x000000000000794d */ /* 0x000fea0003800000 */
.L_x_1:
        /* <DEDUP_REMOVED lines=9> */
.L_x_12:


//--------------------- .text._Z7sigmoidPfS_ii    --------------------------
	.section	.text._Z7sigmoidPfS_ii,"ax",@progbits
	.align	128
        .global         _Z7sigmoidPfS_ii
        .type           _Z7sigmoidPfS_ii,@function
        .size           _Z7sigmoidPfS_ii,(.L_x_10 - _Z7sigmoidPfS_ii)
        .other          _Z7sigmoidPfS_ii,@"STO_CUDA_ENTRY STV_DEFAULT"
_Z7sigmoidPfS_ii:
.text._Z7sigmoidPfS_ii:
        /* <DEDUP_REMOVED lines=10> */
[----:B-1----:R-:W-:-:S05]  /*00a0*/  IMAD R3, R2, UR4, R3 ;  /* 0x0000000402037c24 */ /* 0x002fca000f8e0203 */
[----:B------:R-:W-:Y:S01]  /*00b0*/  ISETP.GE.OR P0, PT, R3, UR7, P0 ;  /* 0x0000000703007c0c */ /* 0x000fe20008706670 */
[----:B------:R-:W-:-:S12]  /*00c0*/  IMAD R3, R0, UR7, R3 ;  /* 0x0000000700037c24 */ /* 0x000fd8000f8e0203 */
[----:B------:R-:W-:Y:S05]  /*00d0*/  @P0 EXIT ;  /* 0x000000000000094d */ /* 0x000fea0003800000 */
[----:B------:R-:W0:Y:S01]  /*00e0*/  LDC.64 R4, c[0x0][0x380] ;  /* 0x0000e000ff047b82 */ /* 0x000e220000000a00 */
[----:B------:R-:W1:Y:S01]  /*00f0*/  LDCU.64 UR4, c[0x0][0x358] ;  /* 0x00006b00ff0477ac */ /* 0x000e620008000a00 */
[----:B0-----:R-:W-:-:S06]  /*0100*/  IMAD.WIDE R4, R3, 0x4, R4 ;  /* 0x0000000403047825 */ /* 0x001fcc00078e0204 */
[----:B-1----:R-:W2:Y:S01]  /*0110*/  LDG.E R4, desc[UR4][R4.64] ;  /* 0x0000000404047981 */ /* 0x002ea2000c1e1900 */
[----:B------:R-:W-:Y:S01]  /*0120*/  IMAD.MOV.U32 R7, RZ, RZ, 0x3bbb989d ;  /* 0x3bbb989dff077424 */ /* 0x000fe200078e00ff */
[----:B------:R-:W-:Y:S01]  /*0130*/  BSSY.RECONVERGENT B0, `(.L_x_2) ;  /* 0x0000015000007945 */ /* 0x000fe20003800200 */
[----:B------:R-:W-:Y:S02]  /*0140*/  IMAD.MOV.U32 R9, RZ, RZ, 0x437c0000 ;  /* 0x437c0000ff097424 */ /* 0x000fe400078e00ff */
[----:B--2---:R-:W-:-:S04]  /*0150*/  FFMA.SAT R0, R4, -R7, 0.5 ;  /* 0x3f00000004007423 */ /* 0x004fc80000002807 */
[----:B------:R-:W-:-:S04]  /*0160*/  FFMA.RM R0, R0, R9, 12582913 ;  /* 0x4b40000100007423 */ /* 0x000fc80000004009 */
[C---:B------:R-:W-:Y:S01]  /*0170*/  FADD R7, R0.reuse, -12583039 ;  /* 0xcb40007f00077421 */ /* 0x040fe20000000000 */
[----:B------:R-:W-:-:S03]  /*0180*/  SHF.L.U32 R0, R0, 0x17, RZ ;  /* 0x0000001700007819 */ /* 0x000fc600000006ff */
[----:B------:R-:W-:-:S04]  /*0190*/  FFMA R7, R4, -1.4426950216293334961, -R7 ;  /* 0xbfb8aa3b04077823 */ /* 0x000fc80000000807 */
[----:B------:R-:W-:-:S06]  /*01a0*/  FFMA R7, R4, -1.925963033500011079e-08, R7 ;  /* 0xb2a5706004077823 */ /* 0x000fcc0000000007 */
[----:B------:R-:W0:Y:S02]  /*01b0*/  MUFU.EX2 R7, R7 ;  /* 0x0000000700077308 */ /* 0x000e240000000800 */
[----:B0-----:R-:W-:-:S04]  /*01c0*/  FFMA R0, R0, R7, 1 ;  /* 0x3f80000000007423 */ /* 0x001fc80000000007 */
[----:B------:R-:W-:-:S05]  /*01d0*/  VIADD R2, R0, 0x1800000 ;  /* 0x0180000000027836 */ /* 0x000fca0000000000 */
[----:B------:R-:W-:-:S04]  /*01e0*/  LOP3.LUT R2, R2, 0x7f800000, RZ, 0xc0, !PT ;  /* 0x7f80000002027812 */ /* 0x000fc800078ec0ff */
[----:B------:R-:W-:-:S13]  /*01f0*/  ISETP.GT.U32.AND P0, PT, R2, 0x1ffffff, PT ;  /* 0x01ffffff0200780c */ /* 0x000fda0003f04070 */
[----:B------:R-:W-:Y:S05]  /*0200*/  @P0 BRA `(.L_x_3) ;  /* 0x00000000000c0947 */ /* 0x000fea0003800000 */
[----:B------:R-:W-:-:S07]  /*0210*/  MOV R4, 0x230 ;  /* 0x0000023000047802 */ /* 0x000fce0000000f00 */
[----:B------:R-:W-:Y:S05]  /*0220*/  CALL.REL.NOINC `($__internal_0_$__cuda_sm20_rcp_rn_f32_slowpath) ;  /* 0x0000000000287944 */ /* 0x000fea0003c00000 */
[----:B------:R-:W-:Y:S05]  /*0230*/  BRA `(.L_x_4) ;  /* 0x0000000000107947 */ /* 0x000fea0003800000 */
.L_x_3:
[----:B------:R-:W0:Y:S02]  /*0240*/  MUFU.RCP R7, R0 ;  /* 0x0000000000077308 */ /* 0x000e240000001000 */
[----:B0-----:R-:W-:-:S04]  /*0250*/  FFMA R2, R0, R7, -1 ;  /* 0xbf80000000027423 */ /* 0x001fc80000000007 */
[----:B------:R-:W-:-:S04]  /*0260*/  FADD.FTZ R2, -R2, -RZ ;  /* 0x800000ff02027221 */ /* 0x000fc80000010100 */
[----:B------:R-:W-:-:S07]  /*0270*/  FFMA R7, R7, R2, R7 ;  /* 0x0000000207077223 */ /* 0x000fce0000000007 */
.L_x_4:
[----:B------:R-:W-:Y:S05]  /*0280*/  BSYNC.RECONVERGENT B0 ;  /* 0x0000000000007941 */ /* 0x000fea0003800200 */
.L_x_2:
[----:B------:R-:W0:Y:S02]  /*0290*/  LDC.64 R4, c[0x0][0x388] ;  /* 0x0000e200ff047b82 */ /* 0x000e240000000a00 */
[----:B0-----:R-:W-:-:S05]  /*02a0*/  IMAD.WIDE R2, R3, 0x4, R4 ;  /* 0x0000000403027825 */ /* 0x001fca00078e0204 */
[----:B------:R-:W-:Y:S01]  /*02b0*/  STG.E desc[UR4][R2.64], R7 ;  /* 0x0000000702007986 */ /* 0x000fe2000c101904 */
[----:B------:R-:W-:Y:S05]  /*02c0*/  EXIT ;  /* 0x000000000000794d */ /* 0x000fea0003800000 */
        .weak           $__internal_0_$__cuda_sm20_rcp_rn_f32_slowpath
        .type           $__internal_0_$__cuda_sm20_rcp_rn_f32_slowpath,@function
        .size           $__internal_0_$__cuda_sm20_rcp_rn_f32_slowpath,(.L_x_10 - $__internal_0_$__cuda_sm20_rcp_rn_f32_slowpath)
$__internal_0_$__cuda_sm20_rcp_rn_f32_slowpath:
[----:B------:R-:W-:Y:S01]  /*02d0*/  SHF.L.U32 R2, R0, 0x1, RZ ;  /* 0x0000000100027819 */ /* 0x000fe200000006ff */
[----:B------:R-:W-:Y:S03]  /*02e0*/  BSSY.RECONVERGENT B1, `(.L_x_5) ;  /* 0x0000030000017945 */ /* 0x000fe60003800200 */
[----:B------:R-:W-:-:S04]  /*02f0*/  SHF.R.U32.HI R2, RZ, 0x18, R2 ;  /* 0x00000018ff027819 */ /* 0x000fc80000011602 */
[----:B------:R-:W-:-:S13]  /*0300*/  ISETP.NE.U32.AND P0, PT, R2, RZ, PT ;  /* 0x000000ff0200720c */ /* 0x000fda0003f05070 */
[----:B------:R-:W-:Y:S05]  /*0310*/  @P0 BRA `(.L_x_6) ;  /* 0x0000000000280947 */ /* 0x000fea0003800000 */
[----:B------:R-:W-:-:S05]  /*0320*/  IMAD.SHL.U32 R2, R0, 0x2, RZ ;  /* 0x0000000200027824 */ /* 0x000fca00078e00ff */
[----:B------:R-:W-:-:S13]  /*0330*/  ISETP.NE.AND P0, PT, R2, RZ, PT ;  /* 0x000000ff0200720c */ /* 0x000fda0003f05270 */
[----:B------:R-:W-:Y:S01]  /*0340*/  @P0 FFMA R6, R0, 1.84467440737095516160e+19, RZ ;  /* 0x5f80000000060823 */ /* 0x000fe200000000ff */
[----:B------:R-:W-:Y:S08]  /*0350*/  @!P0 MUFU.RCP R5, R0 ;  /* 0x0000000000058308 */ /* 0x000ff00000001000 */
[----:B------:R-:W0:Y:S02]  /*0360*/  @P0 MUFU.RCP R7, R6 ;  /* 0x0000000600070308 */ /* 0x000e240000001000 */
[----:B0-----:R-:W-:-:S04]  /*0370*/  @P0 FFMA R2, R6, R7, -1 ;  /* 0xbf80000006020423 */ /* 0x001fc80000000007 */
[----:B------:R-:W-:-:S04]  /*0380*/  @P0 FADD.FTZ R2, -R2, -RZ ;  /* 0x800000ff02020221 */ /* 0x000fc80000010100 */
[----:B------:R-:W-:-:S04]  /*0390*/  @P0 FFMA R2, R7, R2, R7 ;  /* 0x0000000207020223 */ /* 0x000fc80000000007 */
[----:B------:R-:W-:Y:S01]  /*03a0*/  @P0 FFMA R5, R2, 1.84467440737095516160e+19, RZ ;  /* 0x5f80000002050823 */ /* 0x000fe200000000ff */
[----:B------:R-:W-:Y:S06]  /*03b0*/  BRA `(.L_x_7) ;  /* 0x0000000000887947 */ /* 0x000fec0003800000 */
.L_x_6:
[----:B------:R-:W-:-:S04]  /*03c0*/  IADD3 R5, PT, PT, R2, -0xfd, RZ ;  /* 0xffffff0302057810 */ /* 0x000fc80007ffe0ff */
[----:B------:R-:W-:-:S13]  /*03d0*/  ISETP.GT.U32.AND P0, PT, R5, 0x1, PT ;  /* 0x000000010500780c */ /* 0x000fda0003f04070 */
[----:B------:R-:W-:Y:S05]  /*03e0*/  @P0 BRA `(.L_x_8) ;  /* 0x0000000000780947 */ /* 0x000fea0003800000 */
[----:B------:R-:W-:Y:S01]  /*03f0*/  LOP3.LUT R6, R0, 0x7fffff, RZ, 0xc0, !PT ;  /* 0x007fffff00067812 */ /* 0x000fe200078ec0ff */
[----:B------:R-:W-:-:S03]  /*0400*/  IMAD.MOV.U32 R10, RZ, RZ, 0x3 ;  /* 0x00000003ff0a7424 */ /* 0x000fc600078e00ff */
[----:B------:R-:W-:Y:S02]  /*0410*/  LOP3.LUT R6, R6, 0x3f800000, RZ, 0xfc, !PT ;  /* 0x3f80000006067812 */ /* 0x000fe400078efcff */
[----:B------:R-:W-:Y:S02]  /*0420*/  SHF.L.U32 R11, R10, R5, RZ ;  /* 0x000000050a0b7219 */ /* 0x000fe400000006ff */
[----:B------:R-:W0:Y:S02]  /*0430*/  MUFU.RCP R7, R6 ;  /* 0x0000000600077308 */ /* 0x000e240000001000 */
[----:B0-----:R-:W-:-:S04]  /*0440*/  FFMA R8, R6, R7, -1 ;  /* 0xbf80000006087423 */ /* 0x001fc80000000007 */
[----:B------:R-:W-:-:S04]  /*0450*/  FADD.FTZ R8, -R8, -RZ ;  /* 0x800000ff08087221 */ /* 0x000fc80000010100 */
[CCC-:B------:R-:W-:Y:S01]  /*0460*/  FFMA.RM R9, R7.reuse, R8.reuse, R7.reuse ;  /* 0x0000000807097223 */ /* 0x1c0fe20000004007 */
[----:B------:R-:W-:-:S04]  /*0470*/  FFMA.RP R8, R7, R8, R7 ;  /* 0x0000000807087223 */ /* 0x000fc80000008007 */
[C---:B------:R-:W-:Y:S02]  /*0480*/  LOP3.LUT R7, R9.reuse, 0x7fffff, RZ, 0xc0, !PT ;  /* 0x007fffff09077812 */ /* 0x040fe400078ec0ff */
[----:B------:R-:W-:Y:S02]  /*0490*/  FSETP.NEU.FTZ.AND P0, PT, R9, R8, PT ;  /* 0x000000080900720b */ /* 0x000fe40003f1d000 */
[----:B------:R-:W-:Y:S02]  /*04a0*/  LOP3.LUT R8, R7, 0x800000, RZ, 0xfc, !PT ;  /* 0x0080000007087812 */ /* 0x000fe400078efcff */
[----:B------:R-:W-:Y:S02]  /*04b0*/  SEL R7, RZ, 0xffffffff, !P0 ;  /* 0xffffffffff077807 */ /* 0x000fe40004000000 */
[----:B------:R-:W-:Y:S02]  /*04c0*/  LOP3.LUT R6, R11, R8, RZ, 0xc0, !PT ;  /* 0x000000080b067212 */ /* 0x000fe400078ec0ff */
[----:B------:R-:W-:-:S02]  /*04d0*/  IADD3 R7, PT, PT, -R7, RZ, RZ ;  /* 0x000000ff07077210 */ /* 0x000fc40007ffe1ff */
[-C--:B------:R-:W-:Y:S02]  /*04e0*/  SHF.R.U32.HI R6, RZ, R5.reuse, R6 ;  /* 0x00000005ff067219 */ /* 0x080fe40000011606 */
[----:B------:R-:W-:Y:S02]  /*04f0*/  LOP3.LUT P1, RZ, R7, R5, R8, 0xf8, !PT ;  /* 0x0000000507ff7212 */ /* 0x000fe4000782f808 */
[C---:B------:R-:W-:Y:S02]  /*0500*/  LOP3.LUT P0, RZ, R6.reuse, 0x1, RZ, 0xc0, !PT ;  /* 0x0000000106ff7812 */ /* 0x040fe4000780c0ff */
[----:B------:R-:W-:-:S04]  /*0510*/  LOP3.LUT P2, RZ, R6, 0x2, RZ, 0xc0, !PT ;  /* 0x0000000206ff7812 */ /* 0x000fc8000784c0ff */
[----:B------:R-:W-:Y:S02]  /*0520*/  PLOP3.LUT P0, PT, P0, P1, P2, 0xe0, 0x0 ;  /* 0x000000000000781c */ /* 0x000fe40000703c20 */
[----:B------:R-:W-:Y:S02]  /*0530*/  LOP3.LUT P1, RZ, R0, 0x7fffff, RZ, 0xc0, !PT ;  /* 0x007fffff00ff7812 */ /* 0x000fe4000782c0ff */
[----:B------:R-:W-:-:S05]  /*0540*/  SEL R5, RZ, 0x1, !P0 ;  /* 0x00000001ff057807 */ /* 0x000fca0004000000 */
[----:B------:R-:W-:-:S05]  /*0550*/  IMAD.MOV R5, RZ, RZ, -R5 ;  /* 0x000000ffff057224 */ /* 0x000fca00078e0a05 */
[----:B------:R-:W-:Y:S02]  /*0560*/  ISETP.GE.AND P0, PT, R5, RZ, PT ;  /* 0x000000ff0500720c */ /* 0x000fe40003f06270 */
[----:B------:R-:W-:-:S04]  /*0570*/  IADD3 R5, PT, PT, R2, -0xfc, RZ ;  /* 0xffffff0402057810 */ /* 0x000fc80007ffe0ff */
[----:B------:R-:W-:-:S07]  /*0580*/  SHF.R.U32.HI R5, RZ, R5, R8 ;  /* 0x00000005ff057219 */ /* 0x000fce0000011608 */
[----:B------:R-:W-:-:S05]  /*0590*/  @!P0 VIADD R5, R5, 0x1 ;  /* 0x0000000105058836 */ /* 0x000fca0000000000 */
[----:B------:R-:W-:-:S04]  /*05a0*/  @!P1 SHF.L.U32 R5, R5, 0x1, RZ ;  /* 0x0000000105059819 */ /* 0x000fc800000006ff */
[----:B------:R-:W-:Y:S01]  /*05b0*/  LOP3.LUT R5, R5, 0x80000000, R0, 0xf8, !PT ;  /* 0x8000000005057812 */ /* 0x000fe200078ef800 */
[----:B------:R-:W-:Y:S06]  /*05c0*/  BRA `(.L_x_7) ;  /* 0x0000000000047947 */ /* 0x000fec0003800000 */
.L_x_8:
[----:B------:R0:W1:Y:S02]  /*05d0*/  MUFU.RCP R5, R0 ;  /* 0x0000000000057308 */ /* 0x0000640000001000 */
.L_x_7:
[----:B------:R-:W-:Y:S05]  /*05e0*/  BSYNC.RECONVERGENT B1 ;  /* 0x0000000000017941 */ /* 0x000fea0003800200 */
.L_x_5:
[----:B-1----:R-:W-:Y:S02]  /*05f0*/  IMAD.MOV.U32 R7, RZ, RZ, R5 ;  /* 0x000000ffff077224 */ /* 0x002fe400078e0005 */
[----:B------:R-:W-:-:S04]  /*0600*/  HFMA2 R5, -RZ, RZ, 0, 0 ;  /* 0x00000000ff057431 */ /* 0x000fc800000001ff */
[----:B0-----:R-:W-:Y:S05]  /*0610*/  RET.REL.NODEC R4 `(_Z7sigmoidPfS_ii) ;  /* 0xfffffff804787950 */ /* 0x001fea0003c3ffff */
.L_x_9:
        /* <DEDUP_REMOVED lines=14> */
.L_x_10:


//--------------------- .nv.shared.reserved.0     --------------------------
	.section	.nv.shared.reserved.0,"aw",@nobits
	.weak		__nv_reservedSMEM_offset_0_alias
	.size		__nv_reservedSMEM_offset_0_alias, 0, 64
	.other		__nv_reservedSMEM_offset_0_alias,@"STO_CUDA_RESERVED_SHARED STV_DEFAULT"
__nv_reservedSMEM_offset_0_alias:
	.zero		0
	.zero		64


//--------------------- .nv.constant0._Z4tanhPfS_ii --------------------------
	.section	.nv.constant0._Z4tanhPfS_ii,"a",@progbits
	.sectionflags	@""
	.align	4
.nv.constant0._Z4tanhPfS_ii:
	.zero		920


//--------------------- .nv.constant0._Z4reluPfS_ii --------------------------
	.section	.nv.constant0._Z4reluPfS_ii,"a",@progbits
	.sectionflags	@""
	.align	4
.nv.constant0._Z4reluPfS_ii:
	.zero		920


//--------------------- .nv.constant0._Z7sigmoidPfS_ii --------------------------
	.section	.nv.constant0._Z7sigmoidPfS_ii,"a",@progbits
	.sectionflags	@""
	.align	4
.nv.constant0._Z7sigmoidPfS_ii:
	.zero		920


//--------------------- SYMBOLS --------------------------

	.type		.nv.reservedSmem.offset0,@object
	.size		.nv.reservedSmem.offset0,0x4
